//
// Generated by NVIDIA NVVM Compiler
//
// Compiler Build ID: CL-36424714
// Cuda compilation tools, release 13.0, V13.0.88
// Based on NVVM 20.0.0
//

.version 9.0
.target sm_100
.address_size 64

	// .globl	_Z3addiPfS_

.visible .entry _Z3addiPfS_(
	.param .u32 _Z3addiPfS__param_0,
	.param .u64 .ptr .align 1 _Z3addiPfS__param_1,
	.param .u64 .ptr .align 1 _Z3addiPfS__param_2
)
{
	.reg .pred 	%p<3>;
	.reg .b32 	%r<11>;
	.reg .b32 	%f<4>;
	.reg .b64 	%rd<8>;

	ld.param.u32 	%r6, [_Z3addiPfS__param_0];
	ld.param.u64 	%rd3, [_Z3addiPfS__param_1];
	ld.param.u64 	%rd4, [_Z3addiPfS__param_2];
	mov.u32 	%r7, %ctaid.x;
	mov.u32 	%r1, %ntid.x;
	mov.u32 	%r8, %tid.x;
	mad.lo.s32 	%r10, %r7, %r1, %r8;
	setp.ge.s32 	%p1, %r10, %r6;
	@%p1 bra 	$L__BB0_3;
	mov.u32 	%r9, %nctaid.x;
	add.s32 	%r3, %r1, %r9;
	cvta.to.global.u64 	%rd1, %rd3;
	cvta.to.global.u64 	%rd2, %rd4;
$L__BB0_2:
	mul.wide.s32 	%rd5, %r10, 4;
	add.s64 	%rd6, %rd1, %rd5;
	ld.global.f32 	%f1, [%rd6];
	add.s64 	%rd7, %rd2, %rd5;
	ld.global.f32 	%f2, [%rd7];
	add.f32 	%f3, %f1, %f2;
	st.global.f32 	[%rd7], %f3;
	add.s32 	%r10, %r3, %r10;
	setp.lt.s32 	%p2, %r10, %r6;
	@%p2 bra 	$L__BB0_2;
$L__BB0_3:
	ret;

}


// ===== COMPILED SASS (sm_100) =====

	.target	sm_100

	.elftype	@"ET_EXEC"


//--------------------- .note.nv.tkinfo           --------------------------
	.section	.note.nv.tkinfo,"",@"SHT_NOTE"
	.sectionflags	@"SHF_NOTE_NV_TKINFO"
	.tkinfo
        /*0018*/ 	.word	0x00000002
        /*0030*/ 	.string	""
        /*0030*/ 	.string	"ptxas"
        /*0030*/ 	.string	"Cuda compilation tools, release 13.0, V13.0.88"
        /*0030*/ 	.string	"Build cuda_13.0.r13.0/compiler.36424714_0"
        /*0030*/ 	.string	"-arch sm_100 -m 64 "



//--------------------- .note.nv.cuinfo           --------------------------
	.section	.note.nv.cuinfo,"",@"SHT_NOTE"
	.sectionflags	@"SHF_NOTE_NV_CUINFO"
        /*0018*/ 	.short	0x0002
        /*001a*/ 	.short	0x0064
        /*001c*/ 	.short	0x0082
	.zero		2


//--------------------- .nv.info                  --------------------------
	.section	.nv.info,"",@"SHT_CUDA_INFO"
	.align	4


	//----- nvinfo : EIATTR_REGCOUNT
	.align		4
        /*0000*/ 	.byte	0x04, 0x2f
        /*0002*/ 	.short	(.L_1 - .L_0)
	.align		4
.L_0:
        /*0004*/ 	.word	index@(_Z3addiPfS_)
        /*0008*/ 	.word	0x00000010


	//----- nvinfo : EIATTR_FRAME_SIZE
	.align		4
.L_1:
        /*000c*/ 	.byte	0x04, 0x11
        /*000e*/ 	.short	(.L_3 - .L_2)
	.align		4
.L_2:
        /*0010*/ 	.word	index@(_Z3addiPfS_)
        /*0014*/ 	.word	0x00000000


	//----- nvinfo : EIATTR_MIN_STACK_SIZE
	.align		4
.L_3:
        /*0018*/ 	.byte	0x04, 0x12
        /*001a*/ 	.short	(.L_5 - .L_4)
	.align		4
.L_4:
        /*001c*/ 	.word	index@(_Z3addiPfS_)
        /*0020*/ 	.word	0x00000000
.L_5:


//--------------------- .nv.compat                --------------------------
	.section	.nv.compat,"",@"SHT_CUDA_COMPAT_INFO"
	.align	4
        /*0000*/ 	.byte	0x02, 0x09, 0x00, 0x00, 0x02, 0x02, 0x01, 0x00, 0x02, 0x05, 0x05, 0x00, 0x03, 0x07, 0x01, 0x01
        /*0010*/ 	.byte	0x02, 0x03, 0x00, 0x00, 0x02, 0x06, 0x01, 0x00, 0x04, 0x0b, 0x08, 0x00, 0x09, 0x00, 0x00, 0x00
        /*0020*/ 	.byte	0x00, 0x00, 0x00, 0x00


//--------------------- .nv.info._Z3addiPfS_      --------------------------
	.section	.nv.info._Z3addiPfS_,"",@"SHT_CUDA_INFO"
	.sectionflags	@""
	.align	4


	//----- nvinfo : EIATTR_CUDA_API_VERSION
	.align		4
        /*0000*/ 	.byte	0x04, 0x37
        /*0002*/ 	.short	(.L_7 - .L_6)
.L_6:
        /*0004*/ 	.word	0x00000082


	//----- nvinfo : EIATTR_KPARAM_INFO
	.align		4
.L_7:
        /*0008*/ 	.byte	0x04, 0x17
        /*000a*/ 	.short	(.L_9 - .L_8)
.L_8:
        /*000c*/ 	.word	0x00000000
        /*0010*/ 	.short	0x0002
        /*0012*/ 	.short	0x0010
        /*0014*/ 	.byte	0x00, 0xf5, 0x21, 0x00


	//----- nvinfo : EIATTR_KPARAM_INFO
	.align		4
.L_9:
        /*0018*/ 	.byte	0x04, 0x17
        /*001a*/ 	.short	(.L_11 - .L_10)
.L_10:
        /*001c*/ 	.word	0x00000000
        /*0020*/ 	.short	0x0001
        /*0022*/ 	.short	0x0008
        /*0024*/ 	.byte	0x00, 0xf5, 0x21, 0x00


	//----- nvinfo : EIATTR_KPARAM_INFO
	.align		4
.L_11:
        /*0028*/ 	.byte	0x04, 0x17
        /*002a*/ 	.short	(.L_13 - .L_12)
.L_12:
        /*002c*/ 	.word	0x00000000
        /*0030*/ 	.short	0x0000
        /*0032*/ 	.short	0x0000
        /*0034*/ 	.byte	0x00, 0xf0, 0x11, 0x00


	//----- nvinfo : EIATTR_SPARSE_MMA_MASK
	.align		4
.L_13:
        /*0038*/ 	.byte	0x03, 0x50
        /*003a*/ 	.short	0x0000


	//----- nvinfo : EIATTR_MAXREG_COUNT
	.align		4
        /*003c*/ 	.byte	0x03, 0x1b
        /*003e*/ 	.short	0x00ff


	//----- nvinfo : EIATTR_MERCURY_ISA_VERSION
	.align		4
        /*0040*/ 	.byte	0x03, 0x5f
        /*0042*/ 	.short	0x0101


	//----- nvinfo : EIATTR_VRC_CTA_INIT_COUNT
	.align		4
        /*0044*/ 	.byte	0x02, 0x4a
	.zero		1
	.zero		1


	//----- nvinfo : EIATTR_EXIT_INSTR_OFFSETS
	.align		4
        /*0048*/ 	.byte	0x04, 0x1c
        /*004a*/ 	.short	(.L_15 - .L_14)


	//   ....[0]....
.L_14:
        /*004c*/ 	.word	0x00000070


	//   ....[1]....
        /*0050*/ 	.word	0x00000160


	//----- nvinfo : EIATTR_CRS_STACK_SIZE
	.align		4
.L_15:
        /*0054*/ 	.byte	0x04, 0x1e
        /*0056*/ 	.short	(.L_17 - .L_16)
.L_16:
        /*0058*/ 	.word	0x00000000


	//----- nvinfo : EIATTR_CBANK_PARAM_SIZE
	.align		4
.L_17:
        /*005c*/ 	.byte	0x03, 0x19
        /*005e*/ 	.short	0x0018


	//----- nvinfo : EIATTR_PARAM_CBANK
	.align		4
        /*0060*/ 	.byte	0x04, 0x0a
        /*0062*/ 	.short	(.L_19 - .L_18)
	.align		4
.L_18:
        /*0064*/ 	.word	index@(.nv.constant0._Z3addiPfS_)
        /*0068*/ 	.short	0x0380
        /*006a*/ 	.short	0x0018


	//----- nvinfo : EIATTR_SW_WAR
	.align		4
.L_19:
        /*006c*/ 	.byte	0x04, 0x36
        /*006e*/ 	.short	(.L_21 - .L_20)
.L_20:
        /*0070*/ 	.word	0x00000008
.L_21:


//--------------------- .nv.callgraph             --------------------------
	.section	.nv.callgraph,"",@"SHT_CUDA_CALLGRAPH"
	.align	4
	.sectionentsize	8
	.align		4
        /*0000*/ 	.word	0x00000000
	.align		4
        /*0004*/ 	.word	0xffffffff
	.align		4
        /*0008*/ 	.word	0x00000000
	.align		4
        /*000c*/ 	.word	0xfffffffe
	.align		4
        /*0010*/ 	.word	0x00000000
	.align		4
        /*0014*/ 	.word	0xfffffffd
	.align		4
        /*0018*/ 	.word	0x00000000
	.align		4
        /*001c*/ 	.word	0xfffffffc


//--------------------- .text._Z3addiPfS_         --------------------------
	.section	.text._Z3addiPfS_,"ax",@progbits
	.align	128
        .global         _Z3addiPfS_
        .type           _Z3addiPfS_,@function
        .size           _Z3addiPfS_,(.L_x_2 - _Z3addiPfS_)
        .other          _Z3addiPfS_,@"STO_CUDA_ENTRY STV_DEFAULT"
_Z3addiPfS_:
.text._Z3addiPfS_:
[----:B------:R-:W-:Y:S01]  /*0000*/  LDC R1, c[0x0][0x37c] ;  /* 0x0000df00ff017b82 */ /* 0x000fe20000000800 */
[----:B------:R-:W0:Y:S07]  /*0010*/  S2R R0, SR_TID.X ;  /* 0x0000000000007919 */ /* 0x000e2e0000002100 */
[----:B------:R-:W0:Y:S01]  /*0020*/  S2UR UR4, SR_CTAID.X ;  /* 0x00000000000479c3 */ /* 0x000e220000002500 */
[----:B------:R-:W1:Y:S07]  /*0030*/  LDCU UR5, c[0x0][0x380] ;  /* 0x00007000ff0577ac */ /* 0x000e6e0008000800 */
[----:B------:R-:W0:Y:S02]  /*0040*/  LDC R11, c[0x0][0x360] ;  /* 0x0000d800ff0b7b82 */ /* 0x000e240000000800 */
[----:B0-----:R-:W-:-:S05]  /*0050*/  IMAD R0, R11, UR4, R0 ;  /* 0x000000040b007c24 */ /* 0x001fca000f8e0200 */
[----:B-1----:R-:W-:-:S13]  /*0060*/  ISETP.GE.AND P0, PT, R0, UR5, PT ;  /* 0x0000000500007c0c */ /* 0x002fda000bf06270 */
[----:B------:R-:W-:Y:S05]  /*0070*/  @P0 EXIT ;  /* 0x000000000000094d */ /* 0x000fea0003800000 */
[----:B------:R-:W0:Y:S01]  /*0080*/  LDC.64 R6, c[0x0][0x388] ;  /* 0x0000e200ff067b82 */ /* 0x000e220000000a00 */
[----:B------:R-:W1:Y:S01]  /*0090*/  LDCU UR4, c[0x0][0x370] ;  /* 0x00006e00ff0477ac */ /* 0x000e620008000800 */
[----:B------:R-:W2:Y:S06]  /*00a0*/  LDCU.64 UR6, c[0x0][0x358] ;  /* 0x00006b00ff0677ac */ /* 0x000eac0008000a00 */
[----:B------:R-:W3:Y:S01]  /*00b0*/  LDC.64 R8, c[0x0][0x390] ;  /* 0x0000e400ff087b82 */ /* 0x000ee20000000a00 */
[----:B-1----:R-:W-:-:S07]  /*00c0*/  IADD3 R11, PT, PT, R11, UR4, RZ ;  /* 0x000000040b0b7c10 */ /* 0x002fce000fffe0ff */
.L_x_0:
[----:B0-----:R-:W-:-:S04]  /*00d0*/  IMAD.WIDE R2, R0, 0x4, R6 ;  /* 0x0000000400027825 */ /* 0x001fc800078e0206 */
[----:B-1-3--:R-:W-:Y:S02]  /*00e0*/  IMAD.WIDE R4, R0, 0x4, R8 ;  /* 0x0000000400047825 */ /* 0x00afe400078e0208 */
[----:B--2---:R-:W2:Y:S04]  /*00f0*/  LDG.E R2, desc[UR6][R2.64] ;  /* 0x0000000602027981 */ /* 0x004ea8000c1e1900 */
[----:B------:R-:W2:Y:S01]  /*0100*/  LDG.E R13, desc[UR6][R4.64] ;  /* 0x00000006040d7981 */ /* 0x000ea2000c1e1900 */
[----:B------:R-:W-:-:S04]  /*0110*/  IADD3 R0, PT, PT, R11, R0, RZ ;  /* 0x000000000b007210 */ /* 0x000fc80007ffe0ff */
[----:B------:R-:W-:Y:S01]  /*0120*/  ISETP.GE.AND P0, PT, R0, UR5, PT ;  /* 0x0000000500007c0c */ /* 0x000fe2000bf06270 */
[----:B--2---:R-:W-:-:S05]  /*0130*/  FADD R13, R2, R13 ;  /* 0x0000000d020d7221 */ /* 0x004fca0000000000 */
[----:B------:R1:W-:Y:S07]  /*0140*/  STG.E desc[UR6][R4.64], R13 ;  /* 0x0000000d04007986 */ /* 0x0003ee000c101906 */
[----:B------:R-:W-:Y:S05]  /*0150*/  @!P0 BRA `(.L_x_0) ;  /* 0xfffffffc00dc8947 */ /* 0x000fea000383ffff */
[----:B------:R-:W-:Y:S05]  /*0160*/  EXIT ;  /* 0x000000000000794d */ /* 0x000fea0003800000 */
.L_x_1:
[----:B------:R-:W-:-:S00]  /*0170*/  BRA `(.L_x_1) ;  /* 0xfffffffc00fc7947 */ /* 0x000fc0000383ffff */
[----:B------:R-:W-:-:S00]  /*0180*/  NOP ;  /* 0x0000000000007918 */ /* 0x000fc00000000000 */
[----:B------:R-:W-:-:S00]  /*0190*/  NOP ;  /* 0x0000000000007918 */ /* 0x000fc00000000000 */
[----:B------:R-:W-:-:S00]  /*01a0*/  NOP ;  /* 0x0000000000007918 */ /* 0x000fc00000000000 */
[----:B------:R-:W-:-:S00]  /*01b0*/  NOP ;  /* 0x0000000000007918 */ /* 0x000fc00000000000 */
[----:B------:R-:W-:-:S00]  /*01c0*/  NOP ;  /* 0x0000000000007918 */ /* 0x000fc00000000000 */
[----:B------:R-:W-:-:S00]  /*01d0*/  NOP ;  /* 0x0000000000007918 */ /* 0x000fc00000000000 */
[----:B------:R-:W-:-:S00]  /*01e0*/  NOP ;  /* 0x0000000000007918 */ /* 0x000fc00000000000 */
[----:B------:R-:W-:-:S00]  /*01f0*/  NOP ;  /* 0x0000000000007918 */ /* 0x000fc00000000000 */
.L_x_2:


//--------------------- .nv.shared.reserved.0     --------------------------
	.section	.nv.shared.reserved.0,"aw",@nobits
	.weak		__nv_reservedSMEM_offset_0_alias
	.size		__nv_reservedSMEM_offset_0_alias, 0, 64
	.other		__nv_reservedSMEM_offset_0_alias,@"STO_CUDA_RESERVED_SHARED STV_DEFAULT"
__nv_reservedSMEM_offset_0_alias:
	.zero		0
	.zero		64


//--------------------- .nv.constant0._Z3addiPfS_ --------------------------
	.section	.nv.constant0._Z3addiPfS_,"a",@progbits
	.sectionflags	@""
	.align	4
.nv.constant0._Z3addiPfS_:
	.zero		920


//--------------------- SYMBOLS --------------------------

	.type		.nv.reservedSmem.offset0,@object
	.size		.nv.reservedSmem.offset0,0x4
